	.headerflags	@"EF_CUDA_TEXMODE_UNIFIED EF_CUDA_64BIT_ADDRESS EF_CUDA_ACCELERATORS EF_CUDA_SM90 EF_CUDA_VIRTUAL_SM(EF_CUDA_SM90)"
	.elftype	@"ET_EXEC"


//--------------------- .nv.info                  --------------------------
	.section	.nv.info,"",@"SHT_CUDA_INFO"
	.align	4


	//----- nvinfo : EIATTR_REGCOUNT
	.align		4
        /*0000*/ 	.byte	0x04, 0x2f
        /*0002*/ 	.short	(.L_1 - .L_0)
	.align		4
.L_0:
        /*0004*/ 	.word	index@(triton_poi_fused_5)
        /*0008*/ 	.word	0x0000001e


	//----- nvinfo : EIATTR_MIN_STACK_SIZE
	.align		4
.L_1:
        /*000c*/ 	.byte	0x04, 0x12
        /*000e*/ 	.short	(.L_3 - .L_2)
	.align		4
.L_2:
        /*0010*/ 	.word	index@(triton_poi_fused_5)
        /*0014*/ 	.word	0x00000000


	//----- nvinfo : EIATTR_FRAME_SIZE
	.align		4
.L_3:
        /*0018*/ 	.byte	0x04, 0x11
        /*001a*/ 	.short	(.L_5 - .L_4)
	.align		4
.L_4:
        /*001c*/ 	.word	index@(triton_poi_fused_5)
        /*0020*/ 	.word	0x00000000


	//----- nvinfo : EIATTR_MIN_STACK_SIZE
	.align		4
.L_5:
        /*0024*/ 	.byte	0x04, 0x12
        /*0026*/ 	.short	(.L_7 - .L_6)
	.align		4
.L_6:
        /*0028*/ 	.word	index@(triton_poi_fused_5)
        /*002c*/ 	.word	0x00000000
.L_7:


//--------------------- .nv.info.triton_poi_fused_5 --------------------------
	.section	.nv.info.triton_poi_fused_5,"",@"SHT_CUDA_INFO"
	.sectionflags	@""
	.align	4


	//----- nvinfo : EIATTR_CUDA_API_VERSION
	.align		4
        /*0000*/ 	.byte	0x04, 0x37
        /*0002*/ 	.short	(.L_9 - .L_8)
.L_8:
        /*0004*/ 	.word	0x0000007c


	//----- nvinfo : EIATTR_KPARAM_INFO
	.align		4
.L_9:
        /*0008*/ 	.byte	0x04, 0x17
        /*000a*/ 	.short	(.L_11 - .L_10)
.L_10:
        /*000c*/ 	.word	0x00000000
        /*0010*/ 	.short	0x0003
        /*0012*/ 	.short	0x0014
        /*0014*/ 	.byte	0x00, 0xf0, 0x11, 0x00


	//----- nvinfo : EIATTR_KPARAM_INFO
	.align		4
.L_11:
        /*0018*/ 	.byte	0x04, 0x17
        /*001a*/ 	.short	(.L_13 - .L_12)
.L_12:
        /*001c*/ 	.word	0x00000000
        /*0020*/ 	.short	0x0002
        /*0022*/ 	.short	0x0010
        /*0024*/ 	.byte	0x00, 0xf0, 0x11, 0x00


	//----- nvinfo : EIATTR_KPARAM_INFO
	.align		4
.L_13:
        /*0028*/ 	.byte	0x04, 0x17
        /*002a*/ 	.short	(.L_15 - .L_14)
.L_14:
        /*002c*/ 	.word	0x00000000
        /*0030*/ 	.short	0x0001
        /*0032*/ 	.short	0x0008
        /*0034*/ 	.byte	0x00, 0xf4, 0x21, 0x00


	//----- nvinfo : EIATTR_KPARAM_INFO
	.align		4
.L_15:
        /*0038*/ 	.byte	0x04, 0x17
        /*003a*/ 	.short	(.L_17 - .L_16)
.L_16:
        /*003c*/ 	.word	0x00000000
        /*0040*/ 	.short	0x0000
        /*0042*/ 	.short	0x0000
        /*0044*/ 	.byte	0x00, 0xf4, 0x21, 0x00


	//----- nvinfo : EIATTR_SPARSE_MMA_MASK
	.align		4
.L_17:
        /*0048*/ 	.byte	0x03, 0x50
        /*004a*/ 	.short	0x0000


	//----- nvinfo : EIATTR_MAXREG_COUNT
	.align		4
        /*004c*/ 	.byte	0x03, 0x1b
        /*004e*/ 	.short	0x00ff


	//----- nvinfo : EIATTR_EXIT_INSTR_OFFSETS
	.align		4
        /*0050*/ 	.byte	0x04, 0x1c
        /*0052*/ 	.short	(.L_19 - .L_18)


	//   ....[0]....
.L_18:
        /*0054*/ 	.word	0x00000680


	//   ....[1]....
        /*0058*/ 	.word	0x000006d0


	//----- nvinfo : EIATTR_REQNTID
	.align		4
.L_19:
        /*005c*/ 	.byte	0x04, 0x10
        /*005e*/ 	.short	(.L_21 - .L_20)
.L_20:
        /*0060*/ 	.word	0x00000080
        /*0064*/ 	.word	0x00000001
        /*0068*/ 	.word	0x00000001


	//----- nvinfo : EIATTR_CBANK_PARAM_SIZE
	.align		4
.L_21:
        /*006c*/ 	.byte	0x03, 0x19
        /*006e*/ 	.short	0x0018


	//----- nvinfo : EIATTR_PARAM_CBANK
	.align		4
        /*0070*/ 	.byte	0x04, 0x0a
        /*0072*/ 	.short	(.L_23 - .L_22)
	.align		4
.L_22:
        /*0074*/ 	.word	index@(.nv.constant0.triton_poi_fused_5)
        /*0078*/ 	.short	0x0210
        /*007a*/ 	.short	0x0018


	//----- nvinfo : EIATTR_SW_WAR
	.align		4
.L_23:
        /*007c*/ 	.byte	0x04, 0x36
        /*007e*/ 	.short	(.L_25 - .L_24)
.L_24:
        /*0080*/ 	.word	0x00000008
.L_25:


//--------------------- .nv.callgraph             --------------------------
	.section	.nv.callgraph,"",@"SHT_CUDA_CALLGRAPH"
	.align	4
	.sectionentsize	8
	.align		4
        /*0000*/ 	.word	0x00000000
	.align		4
        /*0004*/ 	.word	0xffffffff
	.align		4
        /*0008*/ 	.word	0x00000000
	.align		4
        /*000c*/ 	.word	0xfffffffe
	.align		4
        /*0010*/ 	.word	0x00000000
	.align		4
        /*0014*/ 	.word	0xfffffffd
	.align		4
        /*0018*/ 	.word	0x00000000
	.align		4
        /*001c*/ 	.word	0xfffffffc


//--------------------- .text.triton_poi_fused_5  --------------------------
	.section	.text.triton_poi_fused_5,"ax",@progbits
	.sectionflags	@"SHF_BARRIERS=1"
	.align	128
        .global         triton_poi_fused_5
        .type           triton_poi_fused_5,@function
        .size           triton_poi_fused_5,(.L_x_1 - triton_poi_fused_5)
        .other          triton_poi_fused_5,@"STO_CUDA_ENTRY STV_DEFAULT"
triton_poi_fused_5:
.text.triton_poi_fused_5:
[----:B------:R-:W0:Y:S01]  /*0000*/  LDC R1, c[0x0][0x28] ;  /* 0x00000a00ff017b82 */ /* 0x000e220000000800 */
[----:B------:R-:W1:Y:S07]  /*0010*/  S2R R15, SR_CTAID.X ;  /* 0x00000000000f7919 */ /* 0x000e6e0000002500 */
[----:B------:R-:W2:Y:S01]  /*0020*/  LDC.64 R16, c[0x0][0x210] ;  /* 0x00008400ff107b82 */ /* 0x000ea20000000a00 */
[----:B------:R-:W-:Y:S01]  /*0030*/  IMAD.MOV.U32 R14, RZ, RZ, RZ ;  /* 0x000000ffff0e7224 */ /* 0x000fe200078e00ff */
[----:B------:R-:W-:Y:S01]  /*0040*/  ULDC.64 UR6, c[0x0][0x208] ;  /* 0x0000820000067ab9 */ /* 0x000fe20000000a00 */
[----:B------:R-:W3:Y:S01]  /*0050*/  S2R R18, SR_TID.X ;  /* 0x0000000000127919 */ /* 0x000ee20000002100 */
[----:B------:R-:W4:Y:S01]  /*0060*/  S2R R19, SR_CTAID.Y ;  /* 0x0000000000137919 */ /* 0x000f220000002600 */
[----:B-1----:R-:W-:Y:S01]  /*0070*/  IMAD.SHL.U32 R15, R15, 0x10, RZ ;  /* 0x000000100f0f7824 */ /* 0x002fe200078e00ff */
[----:B---3--:R-:W-:-:S04]  /*0080*/  SHF.R.U32.HI R0, RZ, 0x4, R18 ;  /* 0x00000004ff007819 */ /* 0x008fc80000011612 */
[----:B------:R-:W-:Y:S01]  /*0090*/  LOP3.LUT R4, R15, 0xf, R18, 0xf8, !PT ;  /* 0x0000000f0f047812 */ /* 0x000fe200078ef812 */
[----:B----4-:R-:W-:Y:S01]  /*00a0*/  IMAD.SHL.U32 R19, R19, 0x40, RZ ;  /* 0x0000004013137824 */ /* 0x010fe200078e00ff */
[----:B------:R-:W-:Y:S02]  /*00b0*/  SGXT.U32 R0, R0, 0x3 ;  /* 0x000000030000781a */ /* 0x000fe40000000000 */
[----:B------:R-:W-:Y:S02]  /*00c0*/  ISETP.GE.AND P0, PT, R4, 0x9, PT ;  /* 0x000000090400780c */ /* 0x000fe40003f06270 */
[----:B------:R-:W-:Y:S02]  /*00d0*/  LOP3.LUT R3, R19, 0x8, R0, 0xfe, !PT ;  /* 0x0000000813037812 */ /* 0x000fe400078efe00 */
[----:B------:R-:W-:Y:S02]  /*00e0*/  LOP3.LUT R2, R19, R0, RZ, 0xfc, !PT ;  /* 0x0000000013027212 */ /* 0x000fe400078efcff */
[C---:B------:R-:W-:Y:S01]  /*00f0*/  ISETP.LT.AND P2, PT, R3.reuse, 0x240, !P0 ;  /* 0x000002400300780c */ /* 0x040fe20004741270 */
[--C-:B------:R-:W-:Y:S01]  /*0100*/  IMAD R3, R3, 0x9, R4.reuse ;  /* 0x0000000903037824 */ /* 0x100fe200078e0204 */
[----:B------:R-:W-:Y:S01]  /*0110*/  LOP3.LUT R6, R19, 0x10, R0, 0xfe, !PT ;  /* 0x0000001013067812 */ /* 0x000fe200078efe00 */
[----:B------:R-:W-:Y:S01]  /*0120*/  IMAD R5, R2, 0x9, R4 ;  /* 0x0000000902057824 */ /* 0x000fe200078e0204 */
[----:B------:R-:W-:-:S02]  /*0130*/  LOP3.LUT R7, R19, 0x18, R0, 0xfe, !PT ;  /* 0x0000001813077812 */ /* 0x000fc400078efe00 */
[----:B------:R-:W-:Y:S01]  /*0140*/  ISETP.LT.AND P1, PT, R2, 0x240, !P0 ;  /* 0x000002400200780c */ /* 0x000fe20004721270 */
[----:B--2---:R-:W-:Y:S01]  /*0150*/  IMAD.WIDE R2, R3, 0x4, R16 ;  /* 0x0000000403027825 */ /* 0x004fe200078e0210 */
[----:B------:R-:W-:Y:S02]  /*0160*/  ISETP.LT.AND P6, PT, R6, 0x240, !P0 ;  /* 0x000002400600780c */ /* 0x000fe400047c1270 */
[----:B------:R-:W-:Y:S02]  /*0170*/  LOP3.LUT R8, R19, 0x20, R0, 0xfe, !PT ;  /* 0x0000002013087812 */ /* 0x000fe400078efe00 */
[----:B------:R-:W-:Y:S01]  /*0180*/  ISETP.LT.AND P5, PT, R7, 0x240, !P0 ;  /* 0x000002400700780c */ /* 0x000fe200047a1270 */
[----:B------:R1:W2:Y:S01]  /*0190*/  @P2 LDG.E.EL R14, desc[UR6][R2.64] ;  /* 0x00000006020e2981 */ /* 0x0002a2000c2e1900 */
[----:B------:R-:W-:Y:S02]  /*01a0*/  LOP3.LUT R4, R19, 0x28, R0, 0xfe, !PT ;  /* 0x0000002813047812 */ /* 0x000fe400078efe00 */
[----:B------:R-:W-:-:S02]  /*01b0*/  LOP3.LUT R6, R19, 0x30, R0, 0xfe, !PT ;  /* 0x0000003013067812 */ /* 0x000fc400078efe00 */
[----:B------:R-:W-:Y:S02]  /*01c0*/  LOP3.LUT R7, R19, 0x38, R0, 0xfe, !PT ;  /* 0x0000003813077812 */ /* 0x000fe400078efe00 */
[----:B------:R-:W-:Y:S02]  /*01d0*/  ISETP.LT.AND P4, PT, R8, 0x240, !P0 ;  /* 0x000002400800780c */ /* 0x000fe40004781270 */
[----:B------:R-:W-:Y:S02]  /*01e0*/  ISETP.LT.AND P3, PT, R4, 0x240, !P0 ;  /* 0x000002400400780c */ /* 0x000fe40004761270 */
[----:B------:R-:W-:Y:S02]  /*01f0*/  ISETP.LT.AND P2, PT, R6, 0x240, !P0 ;  /* 0x000002400600780c */ /* 0x000fe40004741270 */
[----:B------:R-:W-:Y:S01]  /*0200*/  ISETP.LT.AND P0, PT, R7, 0x240, !P0 ;  /* 0x000002400700780c */ /* 0x000fe20004701270 */
[C---:B------:R-:W-:Y:S02]  /*0210*/  VIADD R7, R5.reuse, 0x90 ;  /* 0x0000009005077836 */ /* 0x040fe40000000000 */
[----:B------:R-:W-:-:S02]  /*0220*/  VIADD R9, R5, 0xd8 ;  /* 0x000000d805097836 */ /* 0x000fc40000000000 */
[C---:B------:R-:W-:Y:S02]  /*0230*/  VIADD R11, R5.reuse, 0x120 ;  /* 0x00000120050b7836 */ /* 0x040fe40000000000 */
[C---:B------:R-:W-:Y:S02]  /*0240*/  VIADD R13, R5.reuse, 0x168 ;  /* 0x00000168050d7836 */ /* 0x040fe40000000000 */
[C---:B------:R-:W-:Y:S02]  /*0250*/  VIADD R23, R5.reuse, 0x1b0 ;  /* 0x000001b005177836 */ /* 0x040fe40000000000 */
[C---:B------:R-:W-:Y:S02]  /*0260*/  VIADD R25, R5.reuse, 0x1f8 ;  /* 0x000001f805197836 */ /* 0x040fe40000000000 */
[----:B-1----:R-:W-:-:S04]  /*0270*/  IMAD.WIDE R2, R5, 0x4, R16 ;  /* 0x0000000405027825 */ /* 0x002fc800078e0210 */
[----:B------:R-:W-:-:S04]  /*0280*/  IMAD.WIDE R4, R7, 0x4, R16 ;  /* 0x0000000407047825 */ /* 0x000fc800078e0210 */
[----:B------:R-:W-:-:S04]  /*0290*/  IMAD.WIDE R6, R9, 0x4, R16 ;  /* 0x0000000409067825 */ /* 0x000fc800078e0210 */
[----:B------:R-:W-:Y:S01]  /*02a0*/  IMAD.WIDE R8, R11, 0x4, R16 ;  /* 0x000000040b087825 */ /* 0x000fe200078e0210 */
[----:B------:R-:W-:-:S03]  /*02b0*/  CS2R R20, SRZ ;  /* 0x0000000000147805 */ /* 0x000fc6000001ff00 */
[----:B------:R-:W-:-:S03]  /*02c0*/  IMAD.WIDE R10, R13, 0x4, R16 ;  /* 0x000000040d0a7825 */ /* 0x000fc600078e0210 */
[----:B------:R1:W3:Y:S01]  /*02d0*/  @P6 LDG.E.EL R20, desc[UR6][R4.64] ;  /* 0x0000000604146981 */ /* 0x0002e2000c2e1900 */
[--C-:B------:R-:W-:Y:S01]  /*02e0*/  IMAD.WIDE R12, R23, 0x4, R16.reuse ;  /* 0x00000004170c7825 */ /* 0x100fe200078e0210 */
[----:B------:R-:W-:Y:S02]  /*02f0*/  CS2R R22, SRZ ;  /* 0x0000000000167805 */ /* 0x000fe4000001ff00 */
[----:B------:R-:W4:Y:S01]  /*0300*/  @P5 LDG.E.EL R21, desc[UR6][R6.64] ;  /* 0x0000000606155981 */ /* 0x000f22000c2e1900 */
[----:B------:R-:W-:Y:S01]  /*0310*/  IMAD.WIDE R16, R25, 0x4, R16 ;  /* 0x0000000419107825 */ /* 0x000fe200078e0210 */
[----:B------:R-:W-:Y:S02]  /*0320*/  CS2R R24, SRZ ;  /* 0x0000000000187805 */ /* 0x000fe4000001ff00 */
[----:B------:R-:W5:Y:S01]  /*0330*/  @P4 LDG.E.EL R22, desc[UR6][R8.64] ;  /* 0x0000000608164981 */ /* 0x000f62000c2e1900 */
[----:B------:R-:W-:-:S03]  /*0340*/  IMAD.MOV.U32 R26, RZ, RZ, RZ ;  /* 0x000000ffff1a7224 */ /* 0x000fc600078e00ff */
[----:B------:R-:W5:Y:S04]  /*0350*/  @P3 LDG.E.EL R24, desc[UR6][R10.64] ;  /* 0x000000060a183981 */ /* 0x000f68000c2e1900 */
[----:B------:R1:W5:Y:S04]  /*0360*/  @P2 LDG.E.EL R23, desc[UR6][R12.64] ;  /* 0x000000060c172981 */ /* 0x000368000c2e1900 */
[----:B------:R1:W5:Y:S04]  /*0370*/  @P1 LDG.E.EL R25, desc[UR6][R2.64] ;  /* 0x0000000602191981 */ /* 0x000368000c2e1900 */
[----:B------:R-:W5:Y:S01]  /*0380*/  @P0 LDG.E.EL R26, desc[UR6][R16.64] ;  /* 0x00000006101a0981 */ /* 0x000f62000c2e1900 */
[----:B------:R-:W1:Y:S01]  /*0390*/  S2R R27, SR_TID.X ;  /* 0x00000000001b7919 */ /* 0x000e620000002100 */
[----:B------:R-:W1:Y:S01]  /*03a0*/  S2UR UR5, SR_CgaCtaId ;  /* 0x00000000000579c3 */ /* 0x000e620000008800 */
[----:B------:R-:W-:-:S02]  /*03b0*/  UMOV UR4, 0x400 ;  /* 0x0000040000047882 */ /* 0x000fc40000000000 */
[----:B01----:R-:W-:Y:S01]  /*03c0*/  UPRMT UR4, UR5, 0x654, UR4 ;  /* 0x0000065405047896 */ /* 0x003fe20008000004 */
[----:B------:R-:W-:Y:S01]  /*03d0*/  IMAD.SHL.U32 R4, R27, 0x40, RZ ;  /* 0x000000401b047824 */ /* 0x000fe200078e00ff */
[----:B------:R-:W-:-:S04]  /*03e0*/  SHF.R.U32.HI R5, RZ, 0x4, R27 ;  /* 0x00000004ff057819 */ /* 0x000fc8000001161b */
[----:B------:R-:W-:Y:S02]  /*03f0*/  SGXT.U32 R5, R5, 0x3 ;  /* 0x000000030505781a */ /* 0x000fe40000000000 */
[----:B------:R-:W-:-:S04]  /*0400*/  LOP3.LUT R4, R4, 0x3c0, RZ, 0xc0, !PT ;  /* 0x000003c004047812 */ /* 0x000fc800078ec0ff */
[C---:B------:R-:W-:Y:S02]  /*0410*/  LOP3.LUT R5, R4.reuse, R5, RZ, 0xfc, !PT ;  /* 0x0000000504057212 */ /* 0x040fe400078efcff */
[----:B------:R-:W-:-:S05]  /*0420*/  LEA.HI R4, R4, UR4, RZ, 0x1e ;  /* 0x0000000404047c11 */ /* 0x000fca000f8ff0ff */
[----:B------:R-:W-:Y:S01]  /*0430*/  IMAD R13, R5, 0x4, R4 ;  /* 0x00000004050d7824 */ /* 0x000fe200078e0204 */
[C---:B------:R-:W-:Y:S01]  /*0440*/  LOP3.LUT R2, R27.reuse, 0x70, RZ, 0xc0, !PT ;  /* 0x000000701b027812 */ /* 0x040fe200078ec0ff */
[----:B------:R-:W-:-:S04]  /*0450*/  IMAD.SHL.U32 R8, R27, 0x4, RZ ;  /* 0x000000041b087824 */ /* 0x000fc800078e00ff */
[----:B------:R-:W-:Y:S01]  /*0460*/  VIADD R3, R2, UR4 ;  /* 0x0000000402037c36 */ /* 0x000fe20008000000 */
[----:B------:R-:W-:-:S05]  /*0470*/  LOP3.LUT R8, R8, 0x1fc, RZ, 0xc0, !PT ;  /* 0x000001fc08087812 */ /* 0x000fca00078ec0ff */
[----:B------:R-:W-:Y:S02]  /*0480*/  IMAD R4, R8, 0x4, R3 ;  /* 0x0000000408047824 */ /* 0x000fe400078e0203 */
[----:B------:R-:W-:Y:S01]  /*0490*/  IMAD.SHL.U32 R18, R18, 0x4, RZ ;  /* 0x0000000412127824 */ /* 0x000fe200078e00ff */
[----:B------:R-:W0:Y:S04]  /*04a0*/  LDC.64 R2, c[0x0][0x218] ;  /* 0x00008600ff027b82 */ /* 0x000e280000000a00 */
[----:B------:R-:W-:-:S05]  /*04b0*/  LOP3.LUT R18, R19, 0x3c, R18, 0xf8, !PT ;  /* 0x0000003c13127812 */ /* 0x000fca00078ef812 */
[----:B------:R-:W-:-:S05]  /*04c0*/  IMAD.HI R9, R18, 0x2aaaaaab, RZ ;  /* 0x2aaaaaab12097827 */ /* 0x000fca00078e02ff */
[----:B------:R-:W-:-:S04]  /*04d0*/  SHF.R.U32.HI R10, RZ, 0x1f, R9 ;  /* 0x0000001fff0a7819 */ /* 0x000fc80000011609 */
[----:B------:R-:W-:Y:S02]  /*04e0*/  LEA.HI.SX32 R11, R9, R10, 0x1e ;  /* 0x0000000a090b7211 */ /* 0x000fe400078ff2ff */
[----:B------:R-:W-:Y:S02]  /*04f0*/  LOP3.LUT R10, R8, 0x200, RZ, 0xfc, !PT ;  /* 0x00000200080a7812 */ /* 0x000fe400078efcff */
[----:B------:R-:W-:Y:S01]  /*0500*/  ISETP.GE.AND P0, PT, R18, 0x240, PT ;  /* 0x000002401200780c */ /* 0x000fe20003f06270 */
[----:B------:R-:W-:Y:S01]  /*0510*/  IMAD R18, R11, -0x18, R18 ;  /* 0xffffffe80b127824 */ /* 0x000fe200078e0212 */
[----:B------:R-:W-:Y:S02]  /*0520*/  LOP3.LUT R9, R15, R0, RZ, 0xfc, !PT ;  /* 0x000000000f097212 */ /* 0x000fe400078efcff */
[----:B------:R-:W-:Y:S02]  /*0530*/  LOP3.LUT R0, R15, 0x8, R0, 0xfe, !PT ;  /* 0x000000080f007812 */ /* 0x000fe400078efe00 */
[----:B------:R-:W-:Y:S01]  /*0540*/  SHF.R.U32.HI R10, RZ, 0x2, R10 ;  /* 0x00000002ff0a7819 */ /* 0x000fe2000001160a */
[----:B------:R-:W-:Y:S01]  /*0550*/  IMAD R18, R11, 0xd8, R18 ;  /* 0x000000d80b127824 */ /* 0x000fe200078e0212 */
[----:B------:R-:W-:-:S02]  /*0560*/  ISETP.LT.AND P1, PT, R9, 0x9, !P0 ;  /* 0x000000090900780c */ /* 0x000fc40004721270 */
[----:B------:R-:W-:Y:S02]  /*0570*/  ISETP.LT.AND P0, PT, R0, 0x9, !P0 ;  /* 0x000000090000780c */ /* 0x000fe40004701270 */
[----:B------:R-:W-:Y:S01]  /*0580*/  LOP3.LUT R10, R10, 0xf0, RZ, 0xc0, !PT ;  /* 0x000000f00a0a7812 */ /* 0x000fe200078ec0ff */
[----:B------:R-:W-:-:S04]  /*0590*/  IMAD R11, R9, 0x18, R18 ;  /* 0x00000018090b7824 */ /* 0x000fc800078e0212 */
[----:B------:R-:W-:Y:S02]  /*05a0*/  VIADD R9, R10, UR4 ;  /* 0x000000040a097c36 */ /* 0x000fe40008000000 */
[----:B0-----:R-:W-:-:S04]  /*05b0*/  IMAD.WIDE R10, R11, 0x4, R2 ;  /* 0x000000040b0a7825 */ /* 0x001fc800078e0202 */
[----:B------:R-:W-:Y:S01]  /*05c0*/  IMAD R9, R8, 0x4, R9 ;  /* 0x0000000408097824 */ /* 0x000fe200078e0209 */
[----:B--2---:R-:W-:Y:S04]  /*05d0*/  STS [R13+0x20], R14 ;  /* 0x0000200e0d007388 */ /* 0x004fe80000000800 */
[----:B---3--:R-:W-:Y:S04]  /*05e0*/  STS [R13+0x40], R20 ;  /* 0x000040140d007388 */ /* 0x008fe80000000800 */
[----:B----4-:R-:W-:Y:S04]  /*05f0*/  STS [R13+0x60], R21 ;  /* 0x000060150d007388 */ /* 0x010fe80000000800 */
[----:B-----5:R-:W-:Y:S04]  /*0600*/  STS [R13+0x80], R22 ;  /* 0x000080160d007388 */ /* 0x020fe80000000800 */
[----:B------:R-:W-:Y:S04]  /*0610*/  STS [R13+0xa0], R24 ;  /* 0x0000a0180d007388 */ /* 0x000fe80000000800 */
[----:B------:R-:W-:Y:S04]  /*0620*/  STS [R13+0xc0], R23 ;  /* 0x0000c0170d007388 */ /* 0x000fe80000000800 */
[----:B------:R-:W-:Y:S04]  /*0630*/  STS [R13], R25 ;  /* 0x000000190d007388 */ /* 0x000fe80000000800 */
[----:B------:R-:W-:Y:S01]  /*0640*/  STS [R13+0xe0], R26 ;  /* 0x0000e01a0d007388 */ /* 0x000fe20000000800 */
[----:B------:R-:W-:Y:S06]  /*0650*/  BAR.SYNC.DEFER_BLOCKING 0x0 ;  /* 0x0000000000007b1d */ /* 0x000fec0000010000 */
[----:B------:R-:W0:Y:S04]  /*0660*/  LDS.128 R4, [R4] ;  /* 0x0000000004047984 */ /* 0x000e280000000c00 */
[----:B0-----:R0:W-:Y:S02]  /*0670*/  @P1 STG.E.128 desc[UR6][R10.64], R4 ;  /* 0x000000040a001986 */ /* 0x0011e4000c101d06 */
[----:B0-----:R-:W-:Y:S05]  /*0680*/  @!P0 EXIT ;  /* 0x000000000000894d */ /* 0x001fea0003800000 */
[----:B0-----:R-:W0:Y:S01]  /*0690*/  LDS.128 R8, [R9+0x800] ;  /* 0x0008000009087984 */ /* 0x001e220000000c00 */
[----:B------:R-:W-:-:S04]  /*06a0*/  IMAD R5, R0, 0x18, R18 ;  /* 0x0000001800057824 */ /* 0x000fc800078e0212 */
[----:B------:R-:W-:-:S05]  /*06b0*/  IMAD.WIDE R2, R5, 0x4, R2 ;  /* 0x0000000405027825 */ /* 0x000fca00078e0202 */
[----:B0-----:R-:W-:Y:S01]  /*06c0*/  STG.E.128 desc[UR6][R2.64], R8 ;  /* 0x0000000802007986 */ /* 0x001fe2000c101d06 */
[----:B------:R-:W-:Y:S05]  /*06d0*/  EXIT ;  /* 0x000000000000794d */ /* 0x000fea0003800000 */
.L_x_0:
[----:B------:R-:W-:-:S00]  /*06e0*/  BRA `(.L_x_0) ;  /* 0xfffffffc00fc7947 */ /* 0x000fc0000383ffff */
[----:B------:R-:W-:-:S00]  /*06f0*/  NOP ;  /* 0x0000000000007918 */ /* 0x000fc00000000000 */
        /* <DEDUP_REMOVED lines=8> */
.L_x_1:


//--------------------- .nv.shared.triton_poi_fused_5 --------------------------
	.section	.nv.shared.triton_poi_fused_5,"aw",@nobits
	.sectionflags	@""
	.align	16
	.zero		1024


//--------------------- .nv.constant0.triton_poi_fused_5 --------------------------
	.section	.nv.constant0.triton_poi_fused_5,"a",@progbits
	.sectionflags	@""
	.align	4
.nv.constant0.triton_poi_fused_5:
	.zero		552
